	.headerflags	@"EF_CUDA_TEXMODE_UNIFIED EF_CUDA_64BIT_ADDRESS EF_CUDA_ACCELERATORS EF_CUDA_SM90 EF_CUDA_VIRTUAL_SM(EF_CUDA_SM90)"
	.elftype	@"ET_EXEC"


//--------------------- .nv.info                  --------------------------
	.section	.nv.info,"",@"SHT_CUDA_INFO"
	.align	4


	//----- nvinfo : EIATTR_REGCOUNT
	.align		4
        /*0000*/ 	.byte	0x04, 0x2f
        /*0002*/ 	.short	(.L_1 - .L_0)
	.align		4
.L_0:
        /*0004*/ 	.word	index@(triton_poi_fused_native_layer_norm_24)
        /*0008*/ 	.word	0x00000016


	//----- nvinfo : EIATTR_MIN_STACK_SIZE
	.align		4
.L_1:
        /*000c*/ 	.byte	0x04, 0x12
        /*000e*/ 	.short	(.L_3 - .L_2)
	.align		4
.L_2:
        /*0010*/ 	.word	index@(triton_poi_fused_native_layer_norm_24)
        /*0014*/ 	.word	0x00000000


	//----- nvinfo : EIATTR_FRAME_SIZE
	.align		4
.L_3:
        /*0018*/ 	.byte	0x04, 0x11
        /*001a*/ 	.short	(.L_5 - .L_4)
	.align		4
.L_4:
        /*001c*/ 	.word	index@(triton_poi_fused_native_layer_norm_24)
        /*0020*/ 	.word	0x00000000


	//----- nvinfo : EIATTR_MIN_STACK_SIZE
	.align		4
.L_5:
        /*0024*/ 	.byte	0x04, 0x12
        /*0026*/ 	.short	(.L_7 - .L_6)
	.align		4
.L_6:
        /*0028*/ 	.word	index@(triton_poi_fused_native_layer_norm_24)
        /*002c*/ 	.word	0x00000000
.L_7:


//--------------------- .nv.info.triton_poi_fused_native_layer_norm_24 --------------------------
	.section	.nv.info.triton_poi_fused_native_layer_norm_24,"",@"SHT_CUDA_INFO"
	.sectionflags	@""
	.align	4


	//----- nvinfo : EIATTR_CUDA_API_VERSION
	.align		4
        /*0000*/ 	.byte	0x04, 0x37
        /*0002*/ 	.short	(.L_9 - .L_8)
.L_8:
        /*0004*/ 	.word	0x0000007c


	//----- nvinfo : EIATTR_KPARAM_INFO
	.align		4
.L_9:
        /*0008*/ 	.byte	0x04, 0x17
        /*000a*/ 	.short	(.L_11 - .L_10)
.L_10:
        /*000c*/ 	.word	0x00000000
        /*0010*/ 	.short	0x0006
        /*0012*/ 	.short	0x0030
        /*0014*/ 	.byte	0x00, 0xf0, 0x11, 0x00


	//----- nvinfo : EIATTR_KPARAM_INFO
	.align		4
.L_11:
        /*0018*/ 	.byte	0x04, 0x17
        /*001a*/ 	.short	(.L_13 - .L_12)
.L_12:
        /*001c*/ 	.word	0x00000000
        /*0020*/ 	.short	0x0005
        /*0022*/ 	.short	0x0028
        /*0024*/ 	.byte	0x00, 0xf4, 0x21, 0x00


	//----- nvinfo : EIATTR_KPARAM_INFO
	.align		4
.L_13:
        /*0028*/ 	.byte	0x04, 0x17
        /*002a*/ 	.short	(.L_15 - .L_14)
.L_14:
        /*002c*/ 	.word	0x00000000
        /*0030*/ 	.short	0x0004
        /*0032*/ 	.short	0x0020
        /*0034*/ 	.byte	0x00, 0xf4, 0x21, 0x00


	//----- nvinfo : EIATTR_KPARAM_INFO
	.align		4
.L_15:
        /*0038*/ 	.byte	0x04, 0x17
        /*003a*/ 	.short	(.L_17 - .L_16)
.L_16:
        /*003c*/ 	.word	0x00000000
        /*0040*/ 	.short	0x0003
        /*0042*/ 	.short	0x0018
        /*0044*/ 	.byte	0x00, 0xf4, 0x21, 0x00


	//----- nvinfo : EIATTR_KPARAM_INFO
	.align		4
.L_17:
        /*0048*/ 	.byte	0x04, 0x17
        /*004a*/ 	.short	(.L_19 - .L_18)
.L_18:
        /*004c*/ 	.word	0x00000000
        /*0050*/ 	.short	0x0002
        /*0052*/ 	.short	0x0010
        /*0054*/ 	.byte	0x00, 0xf4, 0x21, 0x00


	//----- nvinfo : EIATTR_KPARAM_INFO
	.align		4
.L_19:
        /*0058*/ 	.byte	0x04, 0x17
        /*005a*/ 	.short	(.L_21 - .L_20)
.L_20:
        /*005c*/ 	.word	0x00000000
        /*0060*/ 	.short	0x0001
        /*0062*/ 	.short	0x0008
        /*0064*/ 	.byte	0x00, 0xf4, 0x21, 0x00


	//----- nvinfo : EIATTR_KPARAM_INFO
	.align		4
.L_21:
        /*0068*/ 	.byte	0x04, 0x17
        /*006a*/ 	.short	(.L_23 - .L_22)
.L_22:
        /*006c*/ 	.word	0x00000000
        /*0070*/ 	.short	0x0000
        /*0072*/ 	.short	0x0000
        /*0074*/ 	.byte	0x00, 0xf4, 0x21, 0x00


	//----- nvinfo : EIATTR_SPARSE_MMA_MASK
	.align		4
.L_23:
        /*0078*/ 	.byte	0x03, 0x50
        /*007a*/ 	.short	0x0000


	//----- nvinfo : EIATTR_MAXREG_COUNT
	.align		4
        /*007c*/ 	.byte	0x03, 0x1b
        /*007e*/ 	.short	0x00ff


	//----- nvinfo : EIATTR_EXIT_INSTR_OFFSETS
	.align		4
        /*0080*/ 	.byte	0x04, 0x1c
        /*0082*/ 	.short	(.L_25 - .L_24)


	//   ....[0]....
.L_24:
        /*0084*/ 	.word	0x00000260


	//   ....[1]....
        /*0088*/ 	.word	0x00000280


	//----- nvinfo : EIATTR_REQNTID
	.align		4
.L_25:
        /*008c*/ 	.byte	0x04, 0x10
        /*008e*/ 	.short	(.L_27 - .L_26)
.L_26:
        /*0090*/ 	.word	0x00000020
        /*0094*/ 	.word	0x00000001
        /*0098*/ 	.word	0x00000001


	//----- nvinfo : EIATTR_CBANK_PARAM_SIZE
	.align		4
.L_27:
        /*009c*/ 	.byte	0x03, 0x19
        /*009e*/ 	.short	0x0034


	//----- nvinfo : EIATTR_PARAM_CBANK
	.align		4
        /*00a0*/ 	.byte	0x04, 0x0a
        /*00a2*/ 	.short	(.L_29 - .L_28)
	.align		4
.L_28:
        /*00a4*/ 	.word	index@(.nv.constant0.triton_poi_fused_native_layer_norm_24)
        /*00a8*/ 	.short	0x0210
        /*00aa*/ 	.short	0x0034


	//----- nvinfo : EIATTR_SW_WAR
	.align		4
.L_29:
        /*00ac*/ 	.byte	0x04, 0x36
        /*00ae*/ 	.short	(.L_31 - .L_30)
.L_30:
        /*00b0*/ 	.word	0x00000008
.L_31:


//--------------------- .nv.callgraph             --------------------------
	.section	.nv.callgraph,"",@"SHT_CUDA_CALLGRAPH"
	.align	4
	.sectionentsize	8
	.align		4
        /*0000*/ 	.word	0x00000000
	.align		4
        /*0004*/ 	.word	0xffffffff
	.align		4
        /*0008*/ 	.word	0x00000000
	.align		4
        /*000c*/ 	.word	0xfffffffe
	.align		4
        /*0010*/ 	.word	0x00000000
	.align		4
        /*0014*/ 	.word	0xfffffffd
	.align		4
        /*0018*/ 	.word	0x00000000
	.align		4
        /*001c*/ 	.word	0xfffffffc


//--------------------- .text.triton_poi_fused_native_layer_norm_24 --------------------------
	.section	.text.triton_poi_fused_native_layer_norm_24,"ax",@progbits
	.align	128
        .global         triton_poi_fused_native_layer_norm_24
        .type           triton_poi_fused_native_layer_norm_24,@function
        .size           triton_poi_fused_native_layer_norm_24,(.L_x_1 - triton_poi_fused_native_layer_norm_24)
        .other          triton_poi_fused_native_layer_norm_24,@"STO_CUDA_ENTRY STV_DEFAULT"
triton_poi_fused_native_layer_norm_24:
.text.triton_poi_fused_native_layer_norm_24:
[----:B------:R-:W0:Y:S01]  /*0000*/  LDC R1, c[0x0][0x28] ;  /* 0x00000a00ff017b82 */ /* 0x000e220000000800 */
[----:B------:R-:W1:Y:S07]  /*0010*/  S2R R16, SR_TID.X ;  /* 0x0000000000107919 */ /* 0x000e6e0000002100 */
[----:B------:R-:W2:Y:S01]  /*0020*/  LDC.64 R2, c[0x0][0x210] ;  /* 0x00008400ff027b82 */ /* 0x000ea20000000a00 */
[----:B------:R-:W-:Y:S01]  /*0030*/  HFMA2.MMA R12, -RZ, RZ, 0, 0 ;  /* 0x00000000ff0c7435 */ /* 0x000fe200000001ff */
[----:B------:R-:W-:Y:S01]  /*0040*/  IMAD.MOV.U32 R19, RZ, RZ, RZ ;  /* 0x000000ffff137224 */ /* 0x000fe200078e00ff */
[----:B------:R-:W3:Y:S01]  /*0050*/  S2R R13, SR_CTAID.X ;  /* 0x00000000000d7919 */ /* 0x000ee20000002500 */
[----:B------:R-:W-:-:S04]  /*0060*/  ULDC.64 UR4, c[0x0][0x208] ;  /* 0x0000820000047ab9 */ /* 0x000fc80000000a00 */
[----:B------:R-:W4:Y:S08]  /*0070*/  LDC.64 R4, c[0x0][0x218] ;  /* 0x00008600ff047b82 */ /* 0x000f300000000a00 */
[----:B------:R-:W5:Y:S08]  /*0080*/  LDC.64 R6, c[0x0][0x220] ;  /* 0x00008800ff067b82 */ /* 0x000f700000000a00 */
[----:B------:R-:W5:Y:S01]  /*0090*/  LDC.64 R8, c[0x0][0x228] ;  /* 0x00008a00ff087b82 */ /* 0x000f620000000a00 */
[----:B-1----:R-:W-:-:S07]  /*00a0*/  LOP3.LUT R0, R16, 0xf, RZ, 0xc0, !PT ;  /* 0x0000000f10007812 */ /* 0x002fce00078ec0ff */
[----:B------:R-:W1:Y:S01]  /*00b0*/  LDC.64 R10, c[0x0][0x230] ;  /* 0x00008c00ff0a7b82 */ /* 0x000e620000000a00 */
[----:B---3--:R-:W-:-:S04]  /*00c0*/  LEA R13, R13, R0, 0x4 ;  /* 0x000000000d0d7211 */ /* 0x008fc800078e20ff */
[----:B------:R-:W-:Y:S01]  /*00d0*/  SHF.R.S32.HI R0, RZ, 0x1f, R13 ;  /* 0x0000001fff007819 */ /* 0x000fe2000001140d */
[C---:B--2---:R-:W-:Y:S01]  /*00e0*/  IMAD.WIDE R2, R13.reuse, 0x4, R2 ;  /* 0x000000040d027825 */ /* 0x044fe200078e0202 */
[----:B------:R-:W-:Y:S02]  /*00f0*/  ISETP.GE.AND P0, PT, R13, 0x10, PT ;  /* 0x000000100d00780c */ /* 0x000fe40003f06270 */
[----:B------:R-:W-:-:S04]  /*0100*/  LEA.HI R0, R0, R13, RZ, 0x2 ;  /* 0x0000000d00007211 */ /* 0x000fc800078f10ff */
[----:B------:R-:W-:Y:S02]  /*0110*/  SHF.R.S32.HI R15, RZ, 0x2, R0 ;  /* 0x00000002ff0f7819 */ /* 0x000fe40000011400 */
[----:B------:R-:W-:-:S03]  /*0120*/  LOP3.LUT R0, R0, 0xfffffffc, RZ, 0xc0, !PT ;  /* 0xfffffffc00007812 */ /* 0x000fc600078ec0ff */
[C---:B----4-:R-:W-:Y:S01]  /*0130*/  IMAD.WIDE R4, R15.reuse, 0x4, R4 ;  /* 0x000000040f047825 */ /* 0x050fe200078e0204 */
[----:B------:R-:W-:Y:S01]  /*0140*/  IADD3 R17, R13, -R0, RZ ;  /* 0x800000000d117210 */ /* 0x000fe20007ffe0ff */
[----:B------:R2:W3:Y:S02]  /*0150*/  @!P0 LDG.E R12, desc[UR4][R2.64] ;  /* 0x00000004020c8981 */ /* 0x0004e4000c1e1900 */
[----:B------:R-:W-:Y:S02]  /*0160*/  IMAD.MOV.U32 R0, RZ, RZ, RZ ;  /* 0x000000ffff007224 */ /* 0x000fe400078e00ff */
[----:B-----5:R-:W-:Y:S01]  /*0170*/  IMAD.WIDE R6, R15, 0x4, R6 ;  /* 0x000000040f067825 */ /* 0x020fe200078e0206 */
[----:B------:R-:W3:Y:S01]  /*0180*/  @!P0 LDG.E.EL R19, desc[UR4][R4.64] ;  /* 0x0000000404138981 */ /* 0x000ee2000c2e1900 */
[----:B------:R-:W-:Y:S02]  /*0190*/  CS2R R14, SRZ ;  /* 0x00000000000e7805 */ /* 0x000fe4000001ff00 */
[C---:B0-----:R-:W-:Y:S01]  /*01a0*/  IMAD.WIDE R8, R17.reuse, 0x4, R8 ;  /* 0x0000000411087825 */ /* 0x041fe200078e0208 */
[----:B------:R-:W4:Y:S01]  /*01b0*/  @!P0 LDG.E.EL R0, desc[UR4][R6.64] ;  /* 0x0000000406008981 */ /* 0x000f22000c2e1900 */
[----:B--2---:R-:W0:Y:S02]  /*01c0*/  LDC.64 R2, c[0x0][0x238] ;  /* 0x00008e00ff027b82 */ /* 0x004e240000000a00 */
[----:B-1----:R-:W-:Y:S01]  /*01d0*/  IMAD.WIDE R10, R17, 0x4, R10 ;  /* 0x00000004110a7825 */ /* 0x002fe200078e020a */
[----:B------:R-:W2:Y:S04]  /*01e0*/  @!P0 LDG.E.EL R14, desc[UR4][R8.64] ;  /* 0x00000004080e8981 */ /* 0x000ea8000c2e1900 */
[----:B------:R-:W2:Y:S01]  /*01f0*/  @!P0 LDG.E.EL R15, desc[UR4][R10.64] ;  /* 0x000000040a0f8981 */ /* 0x000ea2000c2e1900 */
[----:B------:R-:W-:-:S04]  /*0200*/  LOP3.LUT P0, RZ, R16, 0x10, RZ, 0xc0, !PT ;  /* 0x0000001010ff7812 */ /* 0x000fc8000780c0ff */
[C---:B------:R-:W-:Y:S01]  /*0210*/  ISETP.LT.AND P0, PT, R13.reuse, 0x10, !P0 ;  /* 0x000000100d00780c */ /* 0x040fe20004701270 */
[----:B0-----:R-:W-:-:S04]  /*0220*/  IMAD.WIDE R2, R13, 0x4, R2 ;  /* 0x000000040d027825 */ /* 0x001fc800078e0202 */
[----:B---3--:R-:W-:-:S04]  /*0230*/  FADD R19, -R19, R12 ;  /* 0x0000000c13137221 */ /* 0x008fc80000000100 */
[----:B----4-:R-:W-:-:S04]  /*0240*/  FMUL R0, R19, R0 ;  /* 0x0000000013007220 */ /* 0x010fc80000400000 */
[----:B--2---:R-:W-:Y:S01]  /*0250*/  FFMA R15, R0, R14, R15 ;  /* 0x0000000e000f7223 */ /* 0x004fe2000000000f */
[----:B------:R-:W-:Y:S06]  /*0260*/  @!P0 EXIT ;  /* 0x000000000000894d */ /* 0x000fec0003800000 */
[----:B------:R-:W-:Y:S01]  /*0270*/  STG.E desc[UR4][R2.64], R15 ;  /* 0x0000000f02007986 */ /* 0x000fe2000c101904 */
[----:B------:R-:W-:Y:S05]  /*0280*/  EXIT ;  /* 0x000000000000794d */ /* 0x000fea0003800000 */
.L_x_0:
[----:B------:R-:W-:-:S00]  /*0290*/  BRA `(.L_x_0) ;  /* 0xfffffffc00fc7947 */ /* 0x000fc0000383ffff */
[----:B------:R-:W-:-:S00]  /*02a0*/  NOP ;  /* 0x0000000000007918 */ /* 0x000fc00000000000 */
        /* <DEDUP_REMOVED lines=13> */
.L_x_1:


//--------------------- .nv.constant0.triton_poi_fused_native_layer_norm_24 --------------------------
	.section	.nv.constant0.triton_poi_fused_native_layer_norm_24,"a",@progbits
	.sectionflags	@""
	.align	4
.nv.constant0.triton_poi_fused_native_layer_norm_24:
	.zero		580
